//
// Generated by NVIDIA NVVM Compiler
//
// Compiler Build ID: CL-36424714
// Cuda compilation tools, release 13.0, V13.0.88
// Based on NVVM 20.0.0
//

.version 9.0
.target sm_100
.address_size 64

	// .globl	_Z3addiPdS_

.visible .entry _Z3addiPdS_(
	.param .u32 _Z3addiPdS__param_0,
	.param .u64 .ptr .align 1 _Z3addiPdS__param_1,
	.param .u64 .ptr .align 1 _Z3addiPdS__param_2
)
{
	.reg .pred 	%p<2>;
	.reg .b32 	%r<6>;
	.reg .b64 	%rd<8>;
	.reg .b64 	%fd<3>;

	ld.param.u32 	%r2, [_Z3addiPdS__param_0];
	ld.param.u64 	%rd1, [_Z3addiPdS__param_1];
	ld.param.u64 	%rd2, [_Z3addiPdS__param_2];
	mov.u32 	%r3, %ctaid.x;
	mov.u32 	%r4, %ntid.x;
	mov.u32 	%r5, %tid.x;
	mad.lo.s32 	%r1, %r3, %r4, %r5;
	setp.ge.s32 	%p1, %r1, %r2;
	@%p1 bra 	$L__BB0_2;
	cvta.to.global.u64 	%rd3, %rd1;
	cvta.to.global.u64 	%rd4, %rd2;
	mul.wide.s32 	%rd5, %r1, 8;
	add.s64 	%rd6, %rd3, %rd5;
	ld.global.f64 	%fd1, [%rd6];
	mul.f64 	%fd2, %fd1, %fd1;
	add.s64 	%rd7, %rd4, %rd5;
	st.global.f64 	[%rd7], %fd2;
$L__BB0_2:
	ret;

}


// ===== COMPILED SASS (sm_100) =====

	.target	sm_100

	.elftype	@"ET_EXEC"


//--------------------- .note.nv.tkinfo           --------------------------
	.section	.note.nv.tkinfo,"",@"SHT_NOTE"
	.sectionflags	@"SHF_NOTE_NV_TKINFO"
	.tkinfo
        /*0018*/ 	.word	0x00000002
        /*0030*/ 	.string	""
        /*0030*/ 	.string	"ptxas"
        /*0030*/ 	.string	"Cuda compilation tools, release 13.0, V13.0.88"
        /*0030*/ 	.string	"Build cuda_13.0.r13.0/compiler.36424714_0"
        /*0030*/ 	.string	"-arch sm_100 -m 64 "



//--------------------- .note.nv.cuinfo           --------------------------
	.section	.note.nv.cuinfo,"",@"SHT_NOTE"
	.sectionflags	@"SHF_NOTE_NV_CUINFO"
        /*0018*/ 	.short	0x0002
        /*001a*/ 	.short	0x0064
        /*001c*/ 	.short	0x0082
	.zero		2


//--------------------- .nv.info                  --------------------------
	.section	.nv.info,"",@"SHT_CUDA_INFO"
	.align	4


	//----- nvinfo : EIATTR_REGCOUNT
	.align		4
        /*0000*/ 	.byte	0x04, 0x2f
        /*0002*/ 	.short	(.L_1 - .L_0)
	.align		4
.L_0:
        /*0004*/ 	.word	index@(_Z3addiPdS_)
        /*0008*/ 	.word	0x0000000c


	//----- nvinfo : EIATTR_FRAME_SIZE
	.align		4
.L_1:
        /*000c*/ 	.byte	0x04, 0x11
        /*000e*/ 	.short	(.L_3 - .L_2)
	.align		4
.L_2:
        /*0010*/ 	.word	index@(_Z3addiPdS_)
        /*0014*/ 	.word	0x00000000


	//----- nvinfo : EIATTR_MIN_STACK_SIZE
	.align		4
.L_3:
        /*0018*/ 	.byte	0x04, 0x12
        /*001a*/ 	.short	(.L_5 - .L_4)
	.align		4
.L_4:
        /*001c*/ 	.word	index@(_Z3addiPdS_)
        /*0020*/ 	.word	0x00000000
.L_5:


//--------------------- .nv.compat                --------------------------
	.section	.nv.compat,"",@"SHT_CUDA_COMPAT_INFO"
	.align	4
        /*0000*/ 	.byte	0x02, 0x09, 0x00, 0x00, 0x02, 0x02, 0x01, 0x00, 0x02, 0x05, 0x05, 0x00, 0x03, 0x07, 0x01, 0x01
        /*0010*/ 	.byte	0x02, 0x03, 0x00, 0x00, 0x02, 0x06, 0x01, 0x00, 0x04, 0x0b, 0x08, 0x00, 0x01, 0x00, 0x00, 0x00
        /*0020*/ 	.byte	0x00, 0x00, 0x00, 0x00


//--------------------- .nv.info._Z3addiPdS_      --------------------------
	.section	.nv.info._Z3addiPdS_,"",@"SHT_CUDA_INFO"
	.sectionflags	@""
	.align	4


	//----- nvinfo : EIATTR_CUDA_API_VERSION
	.align		4
        /*0000*/ 	.byte	0x04, 0x37
        /*0002*/ 	.short	(.L_7 - .L_6)
.L_6:
        /*0004*/ 	.word	0x00000082


	//----- nvinfo : EIATTR_KPARAM_INFO
	.align		4
.L_7:
        /*0008*/ 	.byte	0x04, 0x17
        /*000a*/ 	.short	(.L_9 - .L_8)
.L_8:
        /*000c*/ 	.word	0x00000000
        /*0010*/ 	.short	0x0002
        /*0012*/ 	.short	0x0010
        /*0014*/ 	.byte	0x00, 0xf5, 0x21, 0x00


	//----- nvinfo : EIATTR_KPARAM_INFO
	.align		4
.L_9:
        /*0018*/ 	.byte	0x04, 0x17
        /*001a*/ 	.short	(.L_11 - .L_10)
.L_10:
        /*001c*/ 	.word	0x00000000
        /*0020*/ 	.short	0x0001
        /*0022*/ 	.short	0x0008
        /*0024*/ 	.byte	0x00, 0xf5, 0x21, 0x00


	//----- nvinfo : EIATTR_KPARAM_INFO
	.align		4
.L_11:
        /*0028*/ 	.byte	0x04, 0x17
        /*002a*/ 	.short	(.L_13 - .L_12)
.L_12:
        /*002c*/ 	.word	0x00000000
        /*0030*/ 	.short	0x0000
        /*0032*/ 	.short	0x0000
        /*0034*/ 	.byte	0x00, 0xf0, 0x11, 0x00


	//----- nvinfo : EIATTR_SPARSE_MMA_MASK
	.align		4
.L_13:
        /*0038*/ 	.byte	0x03, 0x50
        /*003a*/ 	.short	0x0000


	//----- nvinfo : EIATTR_MAXREG_COUNT
	.align		4
        /*003c*/ 	.byte	0x03, 0x1b
        /*003e*/ 	.short	0x00ff


	//----- nvinfo : EIATTR_MERCURY_ISA_VERSION
	.align		4
        /*0040*/ 	.byte	0x03, 0x5f
        /*0042*/ 	.short	0x0101


	//----- nvinfo : EIATTR_VRC_CTA_INIT_COUNT
	.align		4
        /*0044*/ 	.byte	0x02, 0x4a
	.zero		1
	.zero		1


	//----- nvinfo : EIATTR_EXIT_INSTR_OFFSETS
	.align		4
        /*0048*/ 	.byte	0x04, 0x1c
        /*004a*/ 	.short	(.L_15 - .L_14)


	//   ....[0]....
.L_14:
        /*004c*/ 	.word	0x00000070


	//   ....[1]....
        /*0050*/ 	.word	0x00000100


	//----- nvinfo : EIATTR_CBANK_PARAM_SIZE
	.align		4
.L_15:
        /*0054*/ 	.byte	0x03, 0x19
        /*0056*/ 	.short	0x0018


	//----- nvinfo : EIATTR_PARAM_CBANK
	.align		4
        /*0058*/ 	.byte	0x04, 0x0a
        /*005a*/ 	.short	(.L_17 - .L_16)
	.align		4
.L_16:
        /*005c*/ 	.word	index@(.nv.constant0._Z3addiPdS_)
        /*0060*/ 	.short	0x0380
        /*0062*/ 	.short	0x0018


	//----- nvinfo : EIATTR_SW_WAR
	.align		4
.L_17:
        /*0064*/ 	.byte	0x04, 0x36
        /*0066*/ 	.short	(.L_19 - .L_18)
.L_18:
        /*0068*/ 	.word	0x00000008
.L_19:


//--------------------- .nv.callgraph             --------------------------
	.section	.nv.callgraph,"",@"SHT_CUDA_CALLGRAPH"
	.align	4
	.sectionentsize	8
	.align		4
        /*0000*/ 	.word	0x00000000
	.align		4
        /*0004*/ 	.word	0xffffffff
	.align		4
        /*0008*/ 	.word	0x00000000
	.align		4
        /*000c*/ 	.word	0xfffffffe
	.align		4
        /*0010*/ 	.word	0x00000000
	.align		4
        /*0014*/ 	.word	0xfffffffd
	.align		4
        /*0018*/ 	.word	0x00000000
	.align		4
        /*001c*/ 	.word	0xfffffffc


//--------------------- .text._Z3addiPdS_         --------------------------
	.section	.text._Z3addiPdS_,"ax",@progbits
	.align	128
        .global         _Z3addiPdS_
        .type           _Z3addiPdS_,@function
        .size           _Z3addiPdS_,(.L_x_1 - _Z3addiPdS_)
        .other          _Z3addiPdS_,@"STO_CUDA_ENTRY STV_DEFAULT"
_Z3addiPdS_:
.text._Z3addiPdS_:
[----:B------:R-:W-:Y:S01]  /*0000*/  LDC R1, c[0x0][0x37c] ;  /* 0x0000df00ff017b82 */ /* 0x000fe20000000800 */
[----:B------:R-:W0:Y:S07]  /*0010*/  S2R R0, SR_TID.X ;  /* 0x0000000000007919 */ /* 0x000e2e0000002100 */
[----:B------:R-:W0:Y:S01]  /*0020*/  S2UR UR4, SR_CTAID.X ;  /* 0x00000000000479c3 */ /* 0x000e220000002500 */
[----:B------:R-:W1:Y:S07]  /*0030*/  LDCU UR5, c[0x0][0x380] ;  /* 0x00007000ff0577ac */ /* 0x000e6e0008000800 */
[----:B------:R-:W0:Y:S02]  /*0040*/  LDC R9, c[0x0][0x360] ;  /* 0x0000d800ff097b82 */ /* 0x000e240000000800 */
[----:B0-----:R-:W-:-:S05]  /*0050*/  IMAD R9, R9, UR4, R0 ;  /* 0x0000000409097c24 */ /* 0x001fca000f8e0200 */
[----:B-1----:R-:W-:-:S13]  /*0060*/  ISETP.GE.AND P0, PT, R9, UR5, PT ;  /* 0x0000000509007c0c */ /* 0x002fda000bf06270 */
[----:B------:R-:W-:Y:S05]  /*0070*/  @P0 EXIT ;  /* 0x000000000000094d */ /* 0x000fea0003800000 */
[----:B------:R-:W0:Y:S01]  /*0080*/  LDC.64 R2, c[0x0][0x388] ;  /* 0x0000e200ff027b82 */ /* 0x000e220000000a00 */
[----:B------:R-:W1:Y:S07]  /*0090*/  LDCU.64 UR4, c[0x0][0x358] ;  /* 0x00006b00ff0477ac */ /* 0x000e6e0008000a00 */
[----:B------:R-:W2:Y:S01]  /*00a0*/  LDC.64 R6, c[0x0][0x390] ;  /* 0x0000e400ff067b82 */ /* 0x000ea20000000a00 */
[----:B0-----:R-:W-:-:S06]  /*00b0*/  IMAD.WIDE R2, R9, 0x8, R2 ;  /* 0x0000000809027825 */ /* 0x001fcc00078e0202 */
[----:B-1----:R-:W3:Y:S01]  /*00c0*/  LDG.E.64 R2, desc[UR4][R2.64] ;  /* 0x0000000402027981 */ /* 0x002ee2000c1e1b00 */
[----:B--2---:R-:W-:Y:S01]  /*00d0*/  IMAD.WIDE R6, R9, 0x8, R6 ;  /* 0x0000000809067825 */ /* 0x004fe200078e0206 */
[----:B---3--:R-:W-:-:S07]  /*00e0*/  DMUL R4, R2, R2 ;  /* 0x0000000202047228 */ /* 0x008fce0000000000 */
[----:B------:R-:W-:Y:S01]  /*00f0*/  STG.E.64 desc[UR4][R6.64], R4 ;  /* 0x0000000406007986 */ /* 0x000fe2000c101b04 */
[----:B------:R-:W-:Y:S05]  /*0100*/  EXIT ;  /* 0x000000000000794d */ /* 0x000fea0003800000 */
.L_x_0:
[----:B------:R-:W-:-:S00]  /*0110*/  BRA `(.L_x_0) ;  /* 0xfffffffc00fc7947 */ /* 0x000fc0000383ffff */
[----:B------:R-:W-:-:S00]  /*0120*/  NOP ;  /* 0x0000000000007918 */ /* 0x000fc00000000000 */
        /* <DEDUP_REMOVED lines=13> */
.L_x_1:


//--------------------- .nv.shared.reserved.0     --------------------------
	.section	.nv.shared.reserved.0,"aw",@nobits
	.weak		__nv_reservedSMEM_offset_0_alias
	.size		__nv_reservedSMEM_offset_0_alias, 0, 64
	.other		__nv_reservedSMEM_offset_0_alias,@"STO_CUDA_RESERVED_SHARED STV_DEFAULT"
__nv_reservedSMEM_offset_0_alias:
	.zero		0
	.zero		64


//--------------------- .nv.constant0._Z3addiPdS_ --------------------------
	.section	.nv.constant0._Z3addiPdS_,"a",@progbits
	.sectionflags	@""
	.align	4
.nv.constant0._Z3addiPdS_:
	.zero		920


//--------------------- SYMBOLS --------------------------

	.type		.nv.reservedSmem.offset0,@object
	.size		.nv.reservedSmem.offset0,0x4
